//
// Generated by NVIDIA NVVM Compiler
//
// Compiler Build ID: CL-36424714
// Cuda compilation tools, release 13.0, V13.0.88
// Based on NVVM 20.0.0
//

.version 9.0
.target sm_100
.address_size 64

	// .globl	_Z22moveArrayForwardDevicePfi

.visible .entry _Z22moveArrayForwardDevicePfi(
	.param .u64 .ptr .align 1 _Z22moveArrayForwardDevicePfi_param_0,
	.param .u32 _Z22moveArrayForwardDevicePfi_param_1
)
{
	.reg .pred 	%p<2>;
	.reg .b32 	%r<4>;
	.reg .b32 	%f<2>;
	.reg .b64 	%rd<5>;

	ld.param.u64 	%rd1, [_Z22moveArrayForwardDevicePfi_param_0];
	ld.param.u32 	%r2, [_Z22moveArrayForwardDevicePfi_param_1];
	mov.u32 	%r1, %tid.x;
	add.s32 	%r3, %r1, 1;
	setp.ge.s32 	%p1, %r3, %r2;
	@%p1 bra 	$L__BB0_2;
	cvta.to.global.u64 	%rd2, %rd1;
	mul.wide.u32 	%rd3, %r1, 4;
	add.s64 	%rd4, %rd2, %rd3;
	ld.global.f32 	%f1, [%rd4+4];
	st.global.f32 	[%rd4], %f1;
$L__BB0_2:
	ret;

}


// ===== COMPILED SASS (sm_100) =====

	.target	sm_100

	.elftype	@"ET_EXEC"


//--------------------- .note.nv.tkinfo           --------------------------
	.section	.note.nv.tkinfo,"",@"SHT_NOTE"
	.sectionflags	@"SHF_NOTE_NV_TKINFO"
	.tkinfo
        /*0018*/ 	.word	0x00000002
        /*0030*/ 	.string	""
        /*0030*/ 	.string	"ptxas"
        /*0030*/ 	.string	"Cuda compilation tools, release 13.0, V13.0.88"
        /*0030*/ 	.string	"Build cuda_13.0.r13.0/compiler.36424714_0"
        /*0030*/ 	.string	"-arch sm_100 -m 64 "



//--------------------- .note.nv.cuinfo           --------------------------
	.section	.note.nv.cuinfo,"",@"SHT_NOTE"
	.sectionflags	@"SHF_NOTE_NV_CUINFO"
        /*0018*/ 	.short	0x0002
        /*001a*/ 	.short	0x0064
        /*001c*/ 	.short	0x0082
	.zero		2


//--------------------- .nv.info                  --------------------------
	.section	.nv.info,"",@"SHT_CUDA_INFO"
	.align	4


	//----- nvinfo : EIATTR_REGCOUNT
	.align		4
        /*0000*/ 	.byte	0x04, 0x2f
        /*0002*/ 	.short	(.L_1 - .L_0)
	.align		4
.L_0:
        /*0004*/ 	.word	index@(_Z22moveArrayForwardDevicePfi)
        /*0008*/ 	.word	0x00000008


	//----- nvinfo : EIATTR_FRAME_SIZE
	.align		4
.L_1:
        /*000c*/ 	.byte	0x04, 0x11
        /*000e*/ 	.short	(.L_3 - .L_2)
	.align		4
.L_2:
        /*0010*/ 	.word	index@(_Z22moveArrayForwardDevicePfi)
        /*0014*/ 	.word	0x00000000


	//----- nvinfo : EIATTR_MIN_STACK_SIZE
	.align		4
.L_3:
        /*0018*/ 	.byte	0x04, 0x12
        /*001a*/ 	.short	(.L_5 - .L_4)
	.align		4
.L_4:
        /*001c*/ 	.word	index@(_Z22moveArrayForwardDevicePfi)
        /*0020*/ 	.word	0x00000000
.L_5:


//--------------------- .nv.compat                --------------------------
	.section	.nv.compat,"",@"SHT_CUDA_COMPAT_INFO"
	.align	4
        /*0000*/ 	.byte	0x02, 0x09, 0x00, 0x00, 0x02, 0x02, 0x01, 0x00, 0x02, 0x05, 0x05, 0x00, 0x03, 0x07, 0x01, 0x01
        /*0010*/ 	.byte	0x02, 0x03, 0x00, 0x00, 0x02, 0x06, 0x01, 0x00, 0x04, 0x0b, 0x08, 0x00, 0x09, 0x00, 0x00, 0x00
        /*0020*/ 	.byte	0x00, 0x00, 0x00, 0x00


//--------------------- .nv.info._Z22moveArrayForwardDevicePfi --------------------------
	.section	.nv.info._Z22moveArrayForwardDevicePfi,"",@"SHT_CUDA_INFO"
	.sectionflags	@""
	.align	4


	//----- nvinfo : EIATTR_CUDA_API_VERSION
	.align		4
        /*0000*/ 	.byte	0x04, 0x37
        /*0002*/ 	.short	(.L_7 - .L_6)
.L_6:
        /*0004*/ 	.word	0x00000082


	//----- nvinfo : EIATTR_KPARAM_INFO
	.align		4
.L_7:
        /*0008*/ 	.byte	0x04, 0x17
        /*000a*/ 	.short	(.L_9 - .L_8)
.L_8:
        /*000c*/ 	.word	0x00000000
        /*0010*/ 	.short	0x0001
        /*0012*/ 	.short	0x0008
        /*0014*/ 	.byte	0x00, 0xf0, 0x11, 0x00


	//----- nvinfo : EIATTR_KPARAM_INFO
	.align		4
.L_9:
        /*0018*/ 	.byte	0x04, 0x17
        /*001a*/ 	.short	(.L_11 - .L_10)
.L_10:
        /*001c*/ 	.word	0x00000000
        /*0020*/ 	.short	0x0000
        /*0022*/ 	.short	0x0000
        /*0024*/ 	.byte	0x00, 0xf5, 0x21, 0x00


	//----- nvinfo : EIATTR_SPARSE_MMA_MASK
	.align		4
.L_11:
        /*0028*/ 	.byte	0x03, 0x50
        /*002a*/ 	.short	0x0000


	//----- nvinfo : EIATTR_MAXREG_COUNT
	.align		4
        /*002c*/ 	.byte	0x03, 0x1b
        /*002e*/ 	.short	0x00ff


	//----- nvinfo : EIATTR_MERCURY_ISA_VERSION
	.align		4
        /*0030*/ 	.byte	0x03, 0x5f
        /*0032*/ 	.short	0x0101


	//----- nvinfo : EIATTR_VRC_CTA_INIT_COUNT
	.align		4
        /*0034*/ 	.byte	0x02, 0x4a
	.zero		1
	.zero		1


	//----- nvinfo : EIATTR_EXIT_INSTR_OFFSETS
	.align		4
        /*0038*/ 	.byte	0x04, 0x1c
        /*003a*/ 	.short	(.L_13 - .L_12)


	//   ....[0]....
.L_12:
        /*003c*/ 	.word	0x00000050


	//   ....[1]....
        /*0040*/ 	.word	0x000000b0


	//----- nvinfo : EIATTR_CBANK_PARAM_SIZE
	.align		4
.L_13:
        /*0044*/ 	.byte	0x03, 0x19
        /*0046*/ 	.short	0x000c


	//----- nvinfo : EIATTR_PARAM_CBANK
	.align		4
        /*0048*/ 	.byte	0x04, 0x0a
        /*004a*/ 	.short	(.L_15 - .L_14)
	.align		4
.L_14:
        /*004c*/ 	.word	index@(.nv.constant0._Z22moveArrayForwardDevicePfi)
        /*0050*/ 	.short	0x0380
        /*0052*/ 	.short	0x000c


	//----- nvinfo : EIATTR_SW_WAR
	.align		4
.L_15:
        /*0054*/ 	.byte	0x04, 0x36
        /*0056*/ 	.short	(.L_17 - .L_16)
.L_16:
        /*0058*/ 	.word	0x00000008
.L_17:


//--------------------- .nv.callgraph             --------------------------
	.section	.nv.callgraph,"",@"SHT_CUDA_CALLGRAPH"
	.align	4
	.sectionentsize	8
	.align		4
        /*0000*/ 	.word	0x00000000
	.align		4
        /*0004*/ 	.word	0xffffffff
	.align		4
        /*0008*/ 	.word	0x00000000
	.align		4
        /*000c*/ 	.word	0xfffffffe
	.align		4
        /*0010*/ 	.word	0x00000000
	.align		4
        /*0014*/ 	.word	0xfffffffd
	.align		4
        /*0018*/ 	.word	0x00000000
	.align		4
        /*001c*/ 	.word	0xfffffffc


//--------------------- .text._Z22moveArrayForwardDevicePfi --------------------------
	.section	.text._Z22moveArrayForwardDevicePfi,"ax",@progbits
	.align	128
        .global         _Z22moveArrayForwardDevicePfi
        .type           _Z22moveArrayForwardDevicePfi,@function
        .size           _Z22moveArrayForwardDevicePfi,(.L_x_1 - _Z22moveArrayForwardDevicePfi)
        .other          _Z22moveArrayForwardDevicePfi,@"STO_CUDA_ENTRY STV_DEFAULT"
_Z22moveArrayForwardDevicePfi:
.text._Z22moveArrayForwardDevicePfi:
[----:B------:R-:W-:Y:S01]  /*0000*/  LDC R1, c[0x0][0x37c] ;  /* 0x0000df00ff017b82 */ /* 0x000fe20000000800 */
[----:B------:R-:W0:Y:S01]  /*0010*/  S2R R5, SR_TID.X ;  /* 0x0000000000057919 */ /* 0x000e220000002100 */
[----:B------:R-:W1:Y:S01]  /*0020*/  LDCU UR4, c[0x0][0x388] ;  /* 0x00007100ff0477ac */ /* 0x000e620008000800 */
[----:B0-----:R-:W-:-:S04]  /*0030*/  IADD3 R0, PT, PT, R5, 0x1, RZ ;  /* 0x0000000105007810 */ /* 0x001fc80007ffe0ff */
[----:B-1----:R-:W-:-:S13]  /*0040*/  ISETP.GE.AND P0, PT, R0, UR4, PT ;  /* 0x0000000400007c0c */ /* 0x002fda000bf06270 */
[----:B------:R-:W-:Y:S05]  /*0050*/  @P0 EXIT ;  /* 0x000000000000094d */ /* 0x000fea0003800000 */
[----:B------:R-:W0:Y:S01]  /*0060*/  LDC.64 R2, c[0x0][0x380] ;  /* 0x0000e000ff027b82 */ /* 0x000e220000000a00 */
[----:B------:R-:W1:Y:S01]  /*0070*/  LDCU.64 UR4, c[0x0][0x358] ;  /* 0x00006b00ff0477ac */ /* 0x000e620008000a00 */
[----:B0-----:R-:W-:-:S05]  /*0080*/  IMAD.WIDE.U32 R2, R5, 0x4, R2 ;  /* 0x0000000405027825 */ /* 0x001fca00078e0002 */
[----:B-1----:R-:W2:Y:S04]  /*0090*/  LDG.E R5, desc[UR4][R2.64+0x4] ;  /* 0x0000040402057981 */ /* 0x002ea8000c1e1900 */
[----:B--2---:R-:W-:Y:S01]  /*00a0*/  STG.E desc[UR4][R2.64], R5 ;  /* 0x0000000502007986 */ /* 0x004fe2000c101904 */
[----:B------:R-:W-:Y:S05]  /*00b0*/  EXIT ;  /* 0x000000000000794d */ /* 0x000fea0003800000 */
.L_x_0:
[----:B------:R-:W-:-:S00]  /*00c0*/  BRA `(.L_x_0) ;  /* 0xfffffffc00fc7947 */ /* 0x000fc0000383ffff */
[----:B------:R-:W-:-:S00]  /*00d0*/  NOP ;  /* 0x0000000000007918 */ /* 0x000fc00000000000 */
        /* <DEDUP_REMOVED lines=10> */
.L_x_1:


//--------------------- .nv.shared.reserved.0     --------------------------
	.section	.nv.shared.reserved.0,"aw",@nobits
	.weak		__nv_reservedSMEM_offset_0_alias
	.size		__nv_reservedSMEM_offset_0_alias, 0, 64
	.other		__nv_reservedSMEM_offset_0_alias,@"STO_CUDA_RESERVED_SHARED STV_DEFAULT"
__nv_reservedSMEM_offset_0_alias:
	.zero		0
	.zero		64


//--------------------- .nv.constant0._Z22moveArrayForwardDevicePfi --------------------------
	.section	.nv.constant0._Z22moveArrayForwardDevicePfi,"a",@progbits
	.sectionflags	@""
	.align	4
.nv.constant0._Z22moveArrayForwardDevicePfi:
	.zero		908


//--------------------- SYMBOLS --------------------------

	.type		.nv.reservedSmem.offset0,@object
	.size		.nv.reservedSmem.offset0,0x4
